//
// Generated by NVIDIA NVVM Compiler
//
// Compiler Build ID: CL-36424714
// Cuda compilation tools, release 13.0, V13.0.88
// Based on NVVM 20.0.0
//

.version 9.0
.target sm_100
.address_size 64

	// .globl	_Z16colorToGreyscaleiiPhS_

.visible .entry _Z16colorToGreyscaleiiPhS_(
	.param .u32 _Z16colorToGreyscaleiiPhS__param_0,
	.param .u32 _Z16colorToGreyscaleiiPhS__param_1,
	.param .u64 .ptr .align 1 _Z16colorToGreyscaleiiPhS__param_2,
	.param .u64 .ptr .align 1 _Z16colorToGreyscaleiiPhS__param_3
)
{
	.reg .pred 	%p<4>;
	.reg .b16 	%rs<4>;
	.reg .b32 	%r<15>;
	.reg .b32 	%f<7>;
	.reg .b64 	%rd<9>;

	ld.param.u32 	%r3, [_Z16colorToGreyscaleiiPhS__param_0];
	ld.param.u32 	%r4, [_Z16colorToGreyscaleiiPhS__param_1];
	ld.param.u64 	%rd1, [_Z16colorToGreyscaleiiPhS__param_2];
	ld.param.u64 	%rd2, [_Z16colorToGreyscaleiiPhS__param_3];
	mov.u32 	%r6, %tid.x;
	mov.u32 	%r7, %ctaid.x;
	mov.u32 	%r8, %ntid.x;
	mad.lo.s32 	%r1, %r7, %r8, %r6;
	mov.u32 	%r9, %tid.y;
	mov.u32 	%r10, %ntid.y;
	mad.lo.s32 	%r11, %r9, %r10, %r9;
	setp.ge.s32 	%p1, %r1, %r3;
	setp.ge.s32 	%p2, %r11, %r4;
	or.pred  	%p3, %p1, %p2;
	@%p3 bra 	$L__BB0_2;
	cvta.to.global.u64 	%rd3, %rd1;
	cvta.to.global.u64 	%rd4, %rd2;
	mad.lo.s32 	%r12, %r11, %r3, %r1;
	mul.lo.s32 	%r13, %r12, 3;
	cvt.s64.s32 	%rd5, %r13;
	add.s64 	%rd6, %rd3, %rd5;
	ld.global.u8 	%rs1, [%rd6];
	ld.global.u8 	%rs2, [%rd6+2];
	ld.global.u8 	%rs3, [%rd6+3];
	cvt.rn.f32.u16 	%f1, %rs1;
	cvt.rn.f32.u16 	%f2, %rs2;
	mul.f32 	%f3, %f2, 0f3F35C28F;
	fma.rn.f32 	%f4, %f1, 0f3E570A3D, %f3;
	cvt.rn.f32.u16 	%f5, %rs3;
	fma.rn.f32 	%f6, %f5, 0f3D8F5C29, %f4;
	cvt.rzi.u32.f32 	%r14, %f6;
	cvt.s64.s32 	%rd7, %r12;
	add.s64 	%rd8, %rd4, %rd7;
	st.global.u8 	[%rd8], %r14;
$L__BB0_2:
	ret;

}


// ===== COMPILED SASS (sm_100) =====

	.target	sm_100

	.elftype	@"ET_EXEC"


//--------------------- .note.nv.tkinfo           --------------------------
	.section	.note.nv.tkinfo,"",@"SHT_NOTE"
	.sectionflags	@"SHF_NOTE_NV_TKINFO"
	.tkinfo
        /*0018*/ 	.word	0x00000002
        /*0030*/ 	.string	""
        /*0030*/ 	.string	"ptxas"
        /*0030*/ 	.string	"Cuda compilation tools, release 13.0, V13.0.88"
        /*0030*/ 	.string	"Build cuda_13.0.r13.0/compiler.36424714_0"
        /*0030*/ 	.string	"-arch sm_100 -m 64 "



//--------------------- .note.nv.cuinfo           --------------------------
	.section	.note.nv.cuinfo,"",@"SHT_NOTE"
	.sectionflags	@"SHF_NOTE_NV_CUINFO"
        /*0018*/ 	.short	0x0002
        /*001a*/ 	.short	0x0064
        /*001c*/ 	.short	0x0082
	.zero		2


//--------------------- .nv.info                  --------------------------
	.section	.nv.info,"",@"SHT_CUDA_INFO"
	.align	4


	//----- nvinfo : EIATTR_REGCOUNT
	.align		4
        /*0000*/ 	.byte	0x04, 0x2f
        /*0002*/ 	.short	(.L_1 - .L_0)
	.align		4
.L_0:
        /*0004*/ 	.word	index@(_Z16colorToGreyscaleiiPhS_)
        /*0008*/ 	.word	0x0000000a


	//----- nvinfo : EIATTR_FRAME_SIZE
	.align		4
.L_1:
        /*000c*/ 	.byte	0x04, 0x11
        /*000e*/ 	.short	(.L_3 - .L_2)
	.align		4
.L_2:
        /*0010*/ 	.word	index@(_Z16colorToGreyscaleiiPhS_)
        /*0014*/ 	.word	0x00000000


	//----- nvinfo : EIATTR_MIN_STACK_SIZE
	.align		4
.L_3:
        /*0018*/ 	.byte	0x04, 0x12
        /*001a*/ 	.short	(.L_5 - .L_4)
	.align		4
.L_4:
        /*001c*/ 	.word	index@(_Z16colorToGreyscaleiiPhS_)
        /*0020*/ 	.word	0x00000000
.L_5:


//--------------------- .nv.compat                --------------------------
	.section	.nv.compat,"",@"SHT_CUDA_COMPAT_INFO"
	.align	4
        /*0000*/ 	.byte	0x02, 0x09, 0x00, 0x00, 0x02, 0x02, 0x01, 0x00, 0x02, 0x05, 0x05, 0x00, 0x03, 0x07, 0x01, 0x01
        /*0010*/ 	.byte	0x02, 0x03, 0x00, 0x00, 0x02, 0x06, 0x01, 0x00, 0x04, 0x0b, 0x08, 0x00, 0x09, 0x00, 0x00, 0x00
        /*0020*/ 	.byte	0x00, 0x00, 0x00, 0x00


//--------------------- .nv.info._Z16colorToGreyscaleiiPhS_ --------------------------
	.section	.nv.info._Z16colorToGreyscaleiiPhS_,"",@"SHT_CUDA_INFO"
	.sectionflags	@""
	.align	4


	//----- nvinfo : EIATTR_CUDA_API_VERSION
	.align		4
        /*0000*/ 	.byte	0x04, 0x37
        /*0002*/ 	.short	(.L_7 - .L_6)
.L_6:
        /*0004*/ 	.word	0x00000082


	//----- nvinfo : EIATTR_KPARAM_INFO
	.align		4
.L_7:
        /*0008*/ 	.byte	0x04, 0x17
        /*000a*/ 	.short	(.L_9 - .L_8)
.L_8:
        /*000c*/ 	.word	0x00000000
        /*0010*/ 	.short	0x0003
        /*0012*/ 	.short	0x0010
        /*0014*/ 	.byte	0x00, 0xf5, 0x21, 0x00


	//----- nvinfo : EIATTR_KPARAM_INFO
	.align		4
.L_9:
        /*0018*/ 	.byte	0x04, 0x17
        /*001a*/ 	.short	(.L_11 - .L_10)
.L_10:
        /*001c*/ 	.word	0x00000000
        /*0020*/ 	.short	0x0002
        /*0022*/ 	.short	0x0008
        /*0024*/ 	.byte	0x00, 0xf5, 0x21, 0x00


	//----- nvinfo : EIATTR_KPARAM_INFO
	.align		4
.L_11:
        /*0028*/ 	.byte	0x04, 0x17
        /*002a*/ 	.short	(.L_13 - .L_12)
.L_12:
        /*002c*/ 	.word	0x00000000
        /*0030*/ 	.short	0x0001
        /*0032*/ 	.short	0x0004
        /*0034*/ 	.byte	0x00, 0xf0, 0x11, 0x00


	//----- nvinfo : EIATTR_KPARAM_INFO
	.align		4
.L_13:
        /*0038*/ 	.byte	0x04, 0x17
        /*003a*/ 	.short	(.L_15 - .L_14)
.L_14:
        /*003c*/ 	.word	0x00000000
        /*0040*/ 	.short	0x0000
        /*0042*/ 	.short	0x0000
        /*0044*/ 	.byte	0x00, 0xf0, 0x11, 0x00


	//----- nvinfo : EIATTR_SPARSE_MMA_MASK
	.align		4
.L_15:
        /*0048*/ 	.byte	0x03, 0x50
        /*004a*/ 	.short	0x0000


	//----- nvinfo : EIATTR_MAXREG_COUNT
	.align		4
        /*004c*/ 	.byte	0x03, 0x1b
        /*004e*/ 	.short	0x00ff


	//----- nvinfo : EIATTR_MERCURY_ISA_VERSION
	.align		4
        /*0050*/ 	.byte	0x03, 0x5f
        /*0052*/ 	.short	0x0101


	//----- nvinfo : EIATTR_VRC_CTA_INIT_COUNT
	.align		4
        /*0054*/ 	.byte	0x02, 0x4a
	.zero		1
	.zero		1


	//----- nvinfo : EIATTR_EXIT_INSTR_OFFSETS
	.align		4
        /*0058*/ 	.byte	0x04, 0x1c
        /*005a*/ 	.short	(.L_17 - .L_16)


	//   ....[0]....
.L_16:
        /*005c*/ 	.word	0x000000b0


	//   ....[1]....
        /*0060*/ 	.word	0x00000200


	//----- nvinfo : EIATTR_CBANK_PARAM_SIZE
	.align		4
.L_17:
        /*0064*/ 	.byte	0x03, 0x19
        /*0066*/ 	.short	0x0018


	//----- nvinfo : EIATTR_PARAM_CBANK
	.align		4
        /*0068*/ 	.byte	0x04, 0x0a
        /*006a*/ 	.short	(.L_19 - .L_18)
	.align		4
.L_18:
        /*006c*/ 	.word	index@(.nv.constant0._Z16colorToGreyscaleiiPhS_)
        /*0070*/ 	.short	0x0380
        /*0072*/ 	.short	0x0018


	//----- nvinfo : EIATTR_SW_WAR
	.align		4
.L_19:
        /*0074*/ 	.byte	0x04, 0x36
        /*0076*/ 	.short	(.L_21 - .L_20)
.L_20:
        /*0078*/ 	.word	0x00000008
.L_21:


//--------------------- .nv.callgraph             --------------------------
	.section	.nv.callgraph,"",@"SHT_CUDA_CALLGRAPH"
	.align	4
	.sectionentsize	8
	.align		4
        /*0000*/ 	.word	0x00000000
	.align		4
        /*0004*/ 	.word	0xffffffff
	.align		4
        /*0008*/ 	.word	0x00000000
	.align		4
        /*000c*/ 	.word	0xfffffffe
	.align		4
        /*0010*/ 	.word	0x00000000
	.align		4
        /*0014*/ 	.word	0xfffffffd
	.align		4
        /*0018*/ 	.word	0x00000000
	.align		4
        /*001c*/ 	.word	0xfffffffc


//--------------------- .text._Z16colorToGreyscaleiiPhS_ --------------------------
	.section	.text._Z16colorToGreyscaleiiPhS_,"ax",@progbits
	.align	128
        .global         _Z16colorToGreyscaleiiPhS_
        .type           _Z16colorToGreyscaleiiPhS_,@function
        .size           _Z16colorToGreyscaleiiPhS_,(.L_x_1 - _Z16colorToGreyscaleiiPhS_)
        .other          _Z16colorToGreyscaleiiPhS_,@"STO_CUDA_ENTRY STV_DEFAULT"
_Z16colorToGreyscaleiiPhS_:
.text._Z16colorToGreyscaleiiPhS_:
[----:B------:R-:W-:Y:S01]  /*0000*/  LDC R1, c[0x0][0x37c] ;  /* 0x0000df00ff017b82 */ /* 0x000fe20000000800 */
[----:B------:R-:W0:Y:S07]  /*0010*/  S2R R3, SR_TID.Y ;  /* 0x0000000000037919 */ /* 0x000e2e0000002200 */
[----:B------:R-:W1:Y:S01]  /*0020*/  S2UR UR4, SR_CTAID.X ;  /* 0x00000000000479c3 */ /* 0x000e620000002500 */
[----:B------:R-:W2:Y:S01]  /*0030*/  LDCU.64 UR6, c[0x0][0x380] ;  /* 0x00007000ff0677ac */ /* 0x000ea20008000a00 */
[----:B------:R-:W1:Y:S06]  /*0040*/  S2R R0, SR_TID.X ;  /* 0x0000000000007919 */ /* 0x000e6c0000002100 */
[----:B------:R-:W1:Y:S01]  /*0050*/  LDC R5, c[0x0][0x360] ;  /* 0x0000d800ff057b82 */ /* 0x000e620000000800 */
[----:B------:R-:W0:Y:S02]  /*0060*/  LDCU UR5, c[0x0][0x364] ;  /* 0x00006c80ff0577ac */ /* 0x000e240008000800 */
[----:B0-----:R-:W-:-:S02]  /*0070*/  IMAD R3, R3, UR5, R3 ;  /* 0x0000000503037c24 */ /* 0x001fc4000f8e0203 */
[----:B-1----:R-:W-:-:S03]  /*0080*/  IMAD R0, R5, UR4, R0 ;  /* 0x0000000405007c24 */ /* 0x002fc6000f8e0200 */
[----:B--2---:R-:W-:-:S04]  /*0090*/  ISETP.GE.AND P0, PT, R3, UR7, PT ;  /* 0x0000000703007c0c */ /* 0x004fc8000bf06270 */
[----:B------:R-:W-:-:S13]  /*00a0*/  ISETP.GE.OR P0, PT, R0, UR6, P0 ;  /* 0x0000000600007c0c */ /* 0x000fda0008706670 */
[----:B------:R-:W-:Y:S05]  /*00b0*/  @P0 EXIT ;  /* 0x000000000000094d */ /* 0x000fea0003800000 */
[----:B------:R-:W0:Y:S01]  /*00c0*/  LDCU.64 UR8, c[0x0][0x388] ;  /* 0x00007100ff0877ac */ /* 0x000e220008000a00 */
[----:B------:R-:W-:Y:S01]  /*00d0*/  IMAD R0, R3, UR6, R0 ;  /* 0x0000000603007c24 */ /* 0x000fe2000f8e0200 */
[----:B------:R-:W1:Y:S03]  /*00e0*/  LDCU.64 UR4, c[0x0][0x358] ;  /* 0x00006b00ff0477ac */ /* 0x000e660008000a00 */
[----:B------:R-:W-:-:S05]  /*00f0*/  IMAD R3, R0, 0x3, RZ ;  /* 0x0000000300037824 */ /* 0x000fca00078e02ff */
[----:B0-----:R-:W-:-:S04]  /*0100*/  IADD3 R2, P0, PT, R3, UR8, RZ ;  /* 0x0000000803027c10 */ /* 0x001fc8000ff1e0ff */
[----:B------:R-:W-:Y:S01]  /*0110*/  LEA.HI.X.SX32 R3, R3, UR9, 0x1, P0 ;  /* 0x0000000903037c11 */ /* 0x000fe200080f0eff */
[----:B------:R-:W0:Y:S04]  /*0120*/  LDCU.64 UR8, c[0x0][0x390] ;  /* 0x00007200ff0877ac */ /* 0x000e280008000a00 */
[----:B-1----:R-:W2:Y:S04]  /*0130*/  LDG.E.U8 R5, desc[UR4][R2.64+0x2] ;  /* 0x0000020402057981 */ /* 0x002ea8000c1e1100 */
[----:B------:R-:W3:Y:S04]  /*0140*/  LDG.E.U8 R4, desc[UR4][R2.64] ;  /* 0x0000000402047981 */ /* 0x000ee8000c1e1100 */
[----:B------:R-:W4:Y:S01]  /*0150*/  LDG.E.U8 R6, desc[UR4][R2.64+0x3] ;  /* 0x0000030402067981 */ /* 0x000f22000c1e1100 */
[----:B--2---:R-:W-:-:S02]  /*0160*/  I2FP.F32.U32 R5, R5 ;  /* 0x0000000500057245 */ /* 0x004fc40000201000 */
[----:B---3--:R-:W-:-:S03]  /*0170*/  I2FP.F32.U32 R4, R4 ;  /* 0x0000000400047245 */ /* 0x008fc60000201000 */
[----:B------:R-:W-:Y:S01]  /*0180*/  FMUL R5, R5, 0.70999997854232788086 ;  /* 0x3f35c28f05057820 */ /* 0x000fe20000400000 */
[----:B----4-:R-:W-:-:S03]  /*0190*/  I2FP.F32.U32 R7, R6 ;  /* 0x0000000600077245 */ /* 0x010fc60000201000 */
[----:B------:R-:W-:-:S04]  /*01a0*/  FFMA R4, R4, 0.20999999344348907471, R5 ;  /* 0x3e570a3d04047823 */ /* 0x000fc80000000005 */
[----:B------:R-:W-:Y:S01]  /*01b0*/  FFMA R7, R7, 0.070000000298023223877, R4 ;  /* 0x3d8f5c2907077823 */ /* 0x000fe20000000004 */
[----:B0-----:R-:W-:-:S04]  /*01c0*/  IADD3 R4, P0, PT, R0, UR8, RZ ;  /* 0x0000000800047c10 */ /* 0x001fc8000ff1e0ff */
[----:B------:R-:W-:Y:S01]  /*01d0*/  LEA.HI.X.SX32 R5, R0, UR9, 0x1, P0 ;  /* 0x0000000900057c11 */ /* 0x000fe200080f0eff */
[----:B------:R-:W0:Y:S04]  /*01e0*/  F2I.U32.TRUNC.NTZ R7, R7 ;  /* 0x0000000700077305 */ /* 0x000e28000020f000 */
[----:B0-----:R-:W-:Y:S01]  /*01f0*/  STG.E.U8 desc[UR4][R4.64], R7 ;  /* 0x0000000704007986 */ /* 0x001fe2000c101104 */
[----:B------:R-:W-:Y:S05]  /*0200*/  EXIT ;  /* 0x000000000000794d */ /* 0x000fea0003800000 */
.L_x_0:
[----:B------:R-:W-:-:S00]  /*0210*/  BRA `(.L_x_0) ;  /* 0xfffffffc00fc7947 */ /* 0x000fc0000383ffff */
[----:B------:R-:W-:-:S00]  /*0220*/  NOP ;  /* 0x0000000000007918 */ /* 0x000fc00000000000 */
        /* <DEDUP_REMOVED lines=13> */
.L_x_1:


//--------------------- .nv.shared.reserved.0     --------------------------
	.section	.nv.shared.reserved.0,"aw",@nobits
	.weak		__nv_reservedSMEM_offset_0_alias
	.size		__nv_reservedSMEM_offset_0_alias, 0, 64
	.other		__nv_reservedSMEM_offset_0_alias,@"STO_CUDA_RESERVED_SHARED STV_DEFAULT"
__nv_reservedSMEM_offset_0_alias:
	.zero		0
	.zero		64


//--------------------- .nv.constant0._Z16colorToGreyscaleiiPhS_ --------------------------
	.section	.nv.constant0._Z16colorToGreyscaleiiPhS_,"a",@progbits
	.sectionflags	@""
	.align	4
.nv.constant0._Z16colorToGreyscaleiiPhS_:
	.zero		920


//--------------------- SYMBOLS --------------------------

	.type		.nv.reservedSmem.offset0,@object
	.size		.nv.reservedSmem.offset0,0x4
